//
// Generated by NVIDIA NVVM Compiler
//
// Compiler Build ID: CL-36424714
// Cuda compilation tools, release 13.0, V13.0.88
// Based on NVVM 20.0.0
//

.version 9.0
.target sm_100
.address_size 64

	// .globl	_Z3admPiS_S_

.visible .entry _Z3admPiS_S_(
	.param .u64 .ptr .align 1 _Z3admPiS_S__param_0,
	.param .u64 .ptr .align 1 _Z3admPiS_S__param_1,
	.param .u64 .ptr .align 1 _Z3admPiS_S__param_2
)
{
	.reg .b32 	%r<8>;
	.reg .b64 	%rd<11>;

	ld.param.u64 	%rd1, [_Z3admPiS_S__param_0];
	ld.param.u64 	%rd2, [_Z3admPiS_S__param_1];
	ld.param.u64 	%rd3, [_Z3admPiS_S__param_2];
	cvta.to.global.u64 	%rd4, %rd3;
	cvta.to.global.u64 	%rd5, %rd2;
	cvta.to.global.u64 	%rd6, %rd1;
	mov.u32 	%r1, %ctaid.x;
	mov.u32 	%r2, %nctaid.x;
	mov.u32 	%r3, %ctaid.y;
	mad.lo.s32 	%r4, %r1, %r2, %r3;
	mul.wide.s32 	%rd7, %r4, 4;
	add.s64 	%rd8, %rd6, %rd7;
	ld.global.u32 	%r5, [%rd8];
	add.s64 	%rd9, %rd5, %rd7;
	ld.global.u32 	%r6, [%rd9];
	mul.lo.s32 	%r7, %r6, %r5;
	add.s64 	%rd10, %rd4, %rd7;
	st.global.u32 	[%rd10], %r7;
	ret;

}
	// .globl	_Z3cmbPiS_S_
.visible .entry _Z3cmbPiS_S_(
	.param .u64 .ptr .align 1 _Z3cmbPiS_S__param_0,
	.param .u64 .ptr .align 1 _Z3cmbPiS_S__param_1,
	.param .u64 .ptr .align 1 _Z3cmbPiS_S__param_2
)
{
	.reg .b32 	%r<14>;
	.reg .b64 	%rd<13>;

	ld.param.u64 	%rd1, [_Z3cmbPiS_S__param_0];
	ld.param.u64 	%rd2, [_Z3cmbPiS_S__param_1];
	ld.param.u64 	%rd3, [_Z3cmbPiS_S__param_2];
	cvta.to.global.u64 	%rd4, %rd3;
	cvta.to.global.u64 	%rd5, %rd2;
	cvta.to.global.u64 	%rd6, %rd1;
	mov.u32 	%r1, %ctaid.x;
	mov.u32 	%r2, %nctaid.x;
	mul.lo.s32 	%r3, %r1, %r2;
	mov.u32 	%r4, %tid.x;
	add.s32 	%r5, %r3, %r4;
	mov.u32 	%r6, %ntid.x;
	mov.u32 	%r7, %ctaid.y;
	mad.lo.s32 	%r8, %r4, %r6, %r7;
	add.s32 	%r9, %r3, %r7;
	mul.wide.s32 	%rd7, %r5, 4;
	add.s64 	%rd8, %rd6, %rd7;
	ld.global.u32 	%r10, [%rd8];
	mul.wide.u32 	%rd9, %r8, 4;
	add.s64 	%rd10, %rd5, %rd9;
	ld.global.u32 	%r11, [%rd10];
	mul.lo.s32 	%r12, %r11, %r10;
	mul.wide.s32 	%rd11, %r9, 4;
	add.s64 	%rd12, %rd4, %rd11;
	atom.global.add.u32 	%r13, [%rd12], %r12;
	ret;

}


// ===== COMPILED SASS (sm_100) =====

	.target	sm_100

	.elftype	@"ET_EXEC"


//--------------------- .note.nv.tkinfo           --------------------------
	.section	.note.nv.tkinfo,"",@"SHT_NOTE"
	.sectionflags	@"SHF_NOTE_NV_TKINFO"
	.tkinfo
        /*0018*/ 	.word	0x00000002
        /*0030*/ 	.string	""
        /*0030*/ 	.string	"ptxas"
        /*0030*/ 	.string	"Cuda compilation tools, release 13.0, V13.0.88"
        /*0030*/ 	.string	"Build cuda_13.0.r13.0/compiler.36424714_0"
        /*0030*/ 	.string	"-arch sm_100 -m 64 "



//--------------------- .note.nv.cuinfo           --------------------------
	.section	.note.nv.cuinfo,"",@"SHT_NOTE"
	.sectionflags	@"SHF_NOTE_NV_CUINFO"
        /*0018*/ 	.short	0x0002
        /*001a*/ 	.short	0x0064
        /*001c*/ 	.short	0x0082
	.zero		2


//--------------------- .nv.info                  --------------------------
	.section	.nv.info,"",@"SHT_CUDA_INFO"
	.align	4


	//----- nvinfo : EIATTR_REGCOUNT
	.align		4
        /*0000*/ 	.byte	0x04, 0x2f
        /*0002*/ 	.short	(.L_1 - .L_0)
	.align		4
.L_0:
        /*0004*/ 	.word	index@(_Z3admPiS_S_)
        /*0008*/ 	.word	0x0000000c


	//----- nvinfo : EIATTR_FRAME_SIZE
	.align		4
.L_1:
        /*000c*/ 	.byte	0x04, 0x11
        /*000e*/ 	.short	(.L_3 - .L_2)
	.align		4
.L_2:
        /*0010*/ 	.word	index@(_Z3admPiS_S_)
        /*0014*/ 	.word	0x00000000


	//----- nvinfo : EIATTR_REGCOUNT
	.align		4
.L_3:
        /*0018*/ 	.byte	0x04, 0x2f
        /*001a*/ 	.short	(.L_5 - .L_4)
	.align		4
.L_4:
        /*001c*/ 	.word	index@(_Z3cmbPiS_S_)
        /*0020*/ 	.word	0x0000000d


	//----- nvinfo : EIATTR_FRAME_SIZE
	.align		4
.L_5:
        /*0024*/ 	.byte	0x04, 0x11
        /*0026*/ 	.short	(.L_7 - .L_6)
	.align		4
.L_6:
        /*0028*/ 	.word	index@(_Z3cmbPiS_S_)
        /*002c*/ 	.word	0x00000000


	//----- nvinfo : EIATTR_MIN_STACK_SIZE
	.align		4
.L_7:
        /*0030*/ 	.byte	0x04, 0x12
        /*0032*/ 	.short	(.L_9 - .L_8)
	.align		4
.L_8:
        /*0034*/ 	.word	index@(_Z3cmbPiS_S_)
        /*0038*/ 	.word	0x00000000


	//----- nvinfo : EIATTR_MIN_STACK_SIZE
	.align		4
.L_9:
        /*003c*/ 	.byte	0x04, 0x12
        /*003e*/ 	.short	(.L_11 - .L_10)
	.align		4
.L_10:
        /*0040*/ 	.word	index@(_Z3admPiS_S_)
        /*0044*/ 	.word	0x00000000
.L_11:


//--------------------- .nv.compat                --------------------------
	.section	.nv.compat,"",@"SHT_CUDA_COMPAT_INFO"
	.align	4
        /*0000*/ 	.byte	0x02, 0x09, 0x00, 0x00, 0x02, 0x02, 0x01, 0x00, 0x02, 0x05, 0x05, 0x00, 0x03, 0x07, 0x01, 0x01
        /*0010*/ 	.byte	0x02, 0x03, 0x00, 0x00, 0x02, 0x06, 0x01, 0x00, 0x04, 0x0b, 0x08, 0x00, 0x09, 0x00, 0x00, 0x00
        /*0020*/ 	.byte	0x00, 0x00, 0x00, 0x00


//--------------------- .nv.info._Z3cmbPiS_S_     --------------------------
	.section	.nv.info._Z3cmbPiS_S_,"",@"SHT_CUDA_INFO"
	.sectionflags	@""
	.align	4


	//----- nvinfo : EIATTR_CUDA_API_VERSION
	.align		4
        /*0000*/ 	.byte	0x04, 0x37
        /*0002*/ 	.short	(.L_13 - .L_12)
.L_12:
        /*0004*/ 	.word	0x00000082


	//----- nvinfo : EIATTR_KPARAM_INFO
	.align		4
.L_13:
        /*0008*/ 	.byte	0x04, 0x17
        /*000a*/ 	.short	(.L_15 - .L_14)
.L_14:
        /*000c*/ 	.word	0x00000000
        /*0010*/ 	.short	0x0002
        /*0012*/ 	.short	0x0010
        /*0014*/ 	.byte	0x00, 0xf5, 0x21, 0x00


	//----- nvinfo : EIATTR_KPARAM_INFO
	.align		4
.L_15:
        /*0018*/ 	.byte	0x04, 0x17
        /*001a*/ 	.short	(.L_17 - .L_16)
.L_16:
        /*001c*/ 	.word	0x00000000
        /*0020*/ 	.short	0x0001
        /*0022*/ 	.short	0x0008
        /*0024*/ 	.byte	0x00, 0xf5, 0x21, 0x00


	//----- nvinfo : EIATTR_KPARAM_INFO
	.align		4
.L_17:
        /*0028*/ 	.byte	0x04, 0x17
        /*002a*/ 	.short	(.L_19 - .L_18)
.L_18:
        /*002c*/ 	.word	0x00000000
        /*0030*/ 	.short	0x0000
        /*0032*/ 	.short	0x0000
        /*0034*/ 	.byte	0x00, 0xf5, 0x21, 0x00


	//----- nvinfo : EIATTR_SPARSE_MMA_MASK
	.align		4
.L_19:
        /*0038*/ 	.byte	0x03, 0x50
        /*003a*/ 	.short	0x0000


	//----- nvinfo : EIATTR_MAXREG_COUNT
	.align		4
        /*003c*/ 	.byte	0x03, 0x1b
        /*003e*/ 	.short	0x00ff


	//----- nvinfo : EIATTR_MERCURY_ISA_VERSION
	.align		4
        /*0040*/ 	.byte	0x03, 0x5f
        /*0042*/ 	.short	0x0101


	//----- nvinfo : EIATTR_INT_WARP_WIDE_INSTR_OFFSETS
	.align		4
        /*0044*/ 	.byte	0x04, 0x31
        /*0046*/ 	.short	(.L_21 - .L_20)


	//   ....[0]....
.L_20:
        /*0048*/ 	.word	0x00000110


	//   ....[1]....
        /*004c*/ 	.word	0x00000170


	//----- nvinfo : EIATTR_VRC_CTA_INIT_COUNT
	.align		4
.L_21:
        /*0050*/ 	.byte	0x02, 0x4a
	.zero		1
	.zero		1


	//----- nvinfo : EIATTR_EXIT_INSTR_OFFSETS
	.align		4
        /*0054*/ 	.byte	0x04, 0x1c
        /*0056*/ 	.short	(.L_23 - .L_22)


	//   ....[0]....
.L_22:
        /*0058*/ 	.word	0x000001a0


	//----- nvinfo : EIATTR_CBANK_PARAM_SIZE
	.align		4
.L_23:
        /*005c*/ 	.byte	0x03, 0x19
        /*005e*/ 	.short	0x0018


	//----- nvinfo : EIATTR_PARAM_CBANK
	.align		4
        /*0060*/ 	.byte	0x04, 0x0a
        /*0062*/ 	.short	(.L_25 - .L_24)
	.align		4
.L_24:
        /*0064*/ 	.word	index@(.nv.constant0._Z3cmbPiS_S_)
        /*0068*/ 	.short	0x0380
        /*006a*/ 	.short	0x0018


	//----- nvinfo : EIATTR_SW_WAR
	.align		4
.L_25:
        /*006c*/ 	.byte	0x04, 0x36
        /*006e*/ 	.short	(.L_27 - .L_26)
.L_26:
        /*0070*/ 	.word	0x00000008
.L_27:


//--------------------- .nv.info._Z3admPiS_S_     --------------------------
	.section	.nv.info._Z3admPiS_S_,"",@"SHT_CUDA_INFO"
	.sectionflags	@""
	.align	4


	//----- nvinfo : EIATTR_CUDA_API_VERSION
	.align		4
        /*0000*/ 	.byte	0x04, 0x37
        /*0002*/ 	.short	(.L_29 - .L_28)
.L_28:
        /*0004*/ 	.word	0x00000082


	//----- nvinfo : EIATTR_KPARAM_INFO
	.align		4
.L_29:
        /*0008*/ 	.byte	0x04, 0x17
        /*000a*/ 	.short	(.L_31 - .L_30)
.L_30:
        /*000c*/ 	.word	0x00000000
        /*0010*/ 	.short	0x0002
        /*0012*/ 	.short	0x0010
        /*0014*/ 	.byte	0x00, 0xf5, 0x21, 0x00


	//----- nvinfo : EIATTR_KPARAM_INFO
	.align		4
.L_31:
        /*0018*/ 	.byte	0x04, 0x17
        /*001a*/ 	.short	(.L_33 - .L_32)
.L_32:
        /*001c*/ 	.word	0x00000000
        /*0020*/ 	.short	0x0001
        /*0022*/ 	.short	0x0008
        /*0024*/ 	.byte	0x00, 0xf5, 0x21, 0x00


	//----- nvinfo : EIATTR_KPARAM_INFO
	.align		4
.L_33:
        /*0028*/ 	.byte	0x04, 0x17
        /*002a*/ 	.short	(.L_35 - .L_34)
.L_34:
        /*002c*/ 	.word	0x00000000
        /*0030*/ 	.short	0x0000
        /*0032*/ 	.short	0x0000
        /*0034*/ 	.byte	0x00, 0xf5, 0x21, 0x00


	//----- nvinfo : EIATTR_SPARSE_MMA_MASK
	.align		4
.L_35:
        /*0038*/ 	.byte	0x03, 0x50
        /*003a*/ 	.short	0x0000


	//----- nvinfo : EIATTR_MAXREG_COUNT
	.align		4
        /*003c*/ 	.byte	0x03, 0x1b
        /*003e*/ 	.short	0x00ff


	//----- nvinfo : EIATTR_MERCURY_ISA_VERSION
	.align		4
        /*0040*/ 	.byte	0x03, 0x5f
        /*0042*/ 	.short	0x0101


	//----- nvinfo : EIATTR_VRC_CTA_INIT_COUNT
	.align		4
        /*0044*/ 	.byte	0x02, 0x4a
	.zero		1
	.zero		1


	//----- nvinfo : EIATTR_EXIT_INSTR_OFFSETS
	.align		4
        /*0048*/ 	.byte	0x04, 0x1c
        /*004a*/ 	.short	(.L_37 - .L_36)


	//   ....[0]....
.L_36:
        /*004c*/ 	.word	0x00000100


	//----- nvinfo : EIATTR_CBANK_PARAM_SIZE
	.align		4
.L_37:
        /*0050*/ 	.byte	0x03, 0x19
        /*0052*/ 	.short	0x0018


	//----- nvinfo : EIATTR_PARAM_CBANK
	.align		4
        /*0054*/ 	.byte	0x04, 0x0a
        /*0056*/ 	.short	(.L_39 - .L_38)
	.align		4
.L_38:
        /*0058*/ 	.word	index@(.nv.constant0._Z3admPiS_S_)
        /*005c*/ 	.short	0x0380
        /*005e*/ 	.short	0x0018


	//----- nvinfo : EIATTR_SW_WAR
	.align		4
.L_39:
        /*0060*/ 	.byte	0x04, 0x36
        /*0062*/ 	.short	(.L_41 - .L_40)
.L_40:
        /*0064*/ 	.word	0x00000008
.L_41:


//--------------------- .nv.callgraph             --------------------------
	.section	.nv.callgraph,"",@"SHT_CUDA_CALLGRAPH"
	.align	4
	.sectionentsize	8
	.align		4
        /*0000*/ 	.word	0x00000000
	.align		4
        /*0004*/ 	.word	0xffffffff
	.align		4
        /*0008*/ 	.word	0x00000000
	.align		4
        /*000c*/ 	.word	0xfffffffe
	.align		4
        /*0010*/ 	.word	0x00000000
	.align		4
        /*0014*/ 	.word	0xfffffffd
	.align		4
        /*0018*/ 	.word	0x00000000
	.align		4
        /*001c*/ 	.word	0xfffffffc


//--------------------- .text._Z3cmbPiS_S_        --------------------------
	.section	.text._Z3cmbPiS_S_,"ax",@progbits
	.align	128
        .global         _Z3cmbPiS_S_
        .type           _Z3cmbPiS_S_,@function
        .size           _Z3cmbPiS_S_,(.L_x_2 - _Z3cmbPiS_S_)
        .other          _Z3cmbPiS_S_,@"STO_CUDA_ENTRY STV_DEFAULT"
_Z3cmbPiS_S_:
.text._Z3cmbPiS_S_:
[----:B------:R-:W-:Y:S01]  /*0000*/  LDC R1, c[0x0][0x37c] ;  /* 0x0000df00ff017b82 */ /* 0x000fe20000000800 */
[----:B------:R-:W0:Y:S07]  /*0010*/  S2R R9, SR_TID.X ;  /* 0x0000000000097919 */ /* 0x000e2e0000002100 */
[----:B------:R-:W0:Y:S01]  /*0020*/  S2UR UR5, SR_CTAID.X ;  /* 0x00000000000579c3 */ /* 0x000e220000002500 */
[----:B------:R-:W1:Y:S01]  /*0030*/  LDCU.64 UR6, c[0x0][0x358] ;  /* 0x00006b00ff0677ac */ /* 0x000e620008000a00 */
[----:B------:R-:W2:Y:S06]  /*0040*/  S2R R10, SR_CTAID.Y ;  /* 0x00000000000a7919 */ /* 0x000eac0000002600 */
[----:B------:R-:W0:Y:S01]  /*0050*/  LDC R8, c[0x0][0x370] ;  /* 0x0000dc00ff087b82 */ /* 0x000e220000000800 */
[----:B------:R-:W2:Y:S07]  /*0060*/  LDCU UR4, c[0x0][0x360] ;  /* 0x00006c00ff0477ac */ /* 0x000eae0008000800 */
[----:B------:R-:W3:Y:S08]  /*0070*/  LDC.64 R2, c[0x0][0x380] ;  /* 0x0000e000ff027b82 */ /* 0x000ef00000000a00 */
[----:B------:R-:W4:Y:S01]  /*0080*/  LDC.64 R4, c[0x0][0x388] ;  /* 0x0000e200ff047b82 */ /* 0x000f220000000a00 */
[----:B0-----:R-:W-:-:S02]  /*0090*/  IMAD R7, R8, UR5, R9 ;  /* 0x0000000508077c24 */ /* 0x001fc4000f8e0209 */
[----:B--2---:R-:W-:Y:S02]  /*00a0*/  IMAD R9, R9, UR4, R10 ;  /* 0x0000000409097c24 */ /* 0x004fe4000f8e020a */
[----:B---3--:R-:W-:-:S03]  /*00b0*/  IMAD.WIDE R2, R7, 0x4, R2 ;  /* 0x0000000407027825 */ /* 0x008fc600078e0202 */
[----:B------:R-:W0:Y:S03]  /*00c0*/  LDC.64 R6, c[0x0][0x390] ;  /* 0x0000e400ff067b82 */ /* 0x000e260000000a00 */
[----:B-1----:R-:W2:Y:S01]  /*00d0*/  LDG.E R2, desc[UR6][R2.64] ;  /* 0x0000000602027981 */ /* 0x002ea2000c1e1900 */
[----:B----4-:R-:W-:-:S06]  /*00e0*/  IMAD.WIDE.U32 R4, R9, 0x4, R4 ;  /* 0x0000000409047825 */ /* 0x010fcc00078e0004 */
[----:B------:R-:W2:Y:S01]  /*00f0*/  LDG.E R5, desc[UR6][R4.64] ;  /* 0x0000000604057981 */ /* 0x000ea2000c1e1900 */
[----:B------:R-:W1:Y:S01]  /*0100*/  S2R R9, SR_LANEID ;  /* 0x0000000000097919 */ /* 0x000e620000000000 */
[----:B------:R-:W-:Y:S02]  /*0110*/  VOTEU.ANY UR4, UPT, PT ;  /* 0x0000000000047886 */ /* 0x000fe400038e0100 */
[----:B------:R-:W-:-:S06]  /*0120*/  UFLO.U32 UR4, UR4 ;  /* 0x00000004000472bd */ /* 0x000fcc00080e0000 */
[----:B-1----:R-:W-:Y:S01]  /*0130*/  ISETP.EQ.U32.AND P0, PT, R9, UR4, PT ;  /* 0x0000000409007c0c */ /* 0x002fe2000bf02070 */
[----:B------:R-:W-:-:S04]  /*0140*/  IMAD R9, R8, UR5, R10 ;  /* 0x0000000508097c24 */ /* 0x000fc8000f8e020a */
[----:B0-----:R-:W-:-:S04]  /*0150*/  IMAD.WIDE R6, R9, 0x4, R6 ;  /* 0x0000000409067825 */ /* 0x001fc800078e0206 */
[----:B--2---:R-:W-:-:S04]  /*0160*/  IMAD R0, R2, R5, RZ ;  /* 0x0000000502007224 */ /* 0x004fc800078e02ff */
[----:B------:R-:W0:Y:S02]  /*0170*/  REDUX.SUM UR8, R0 ;  /* 0x00000000000873c4 */ /* 0x000e24000000c000 */
[----:B0-----:R-:W-:-:S05]  /*0180*/  MOV R3, UR8 ;  /* 0x0000000800037c02 */ /* 0x001fca0008000f00 */
[----:B------:R-:W-:Y:S01]  /*0190*/  @P0 REDG.E.ADD.STRONG.GPU desc[UR6][R6.64], R3 ;  /* 0x000000030600098e */ /* 0x000fe2000c12e106 */
[----:B------:R-:W-:Y:S05]  /*01a0*/  EXIT ;  /* 0x000000000000794d */ /* 0x000fea0003800000 */
.L_x_0:
[----:B------:R-:W-:-:S00]  /*01b0*/  BRA `(.L_x_0) ;  /* 0xfffffffc00fc7947 */ /* 0x000fc0000383ffff */
[----:B------:R-:W-:-:S00]  /*01c0*/  NOP ;  /* 0x0000000000007918 */ /* 0x000fc00000000000 */
        /* <DEDUP_REMOVED lines=11> */
.L_x_2:


//--------------------- .text._Z3admPiS_S_        --------------------------
	.section	.text._Z3admPiS_S_,"ax",@progbits
	.align	128
        .global         _Z3admPiS_S_
        .type           _Z3admPiS_S_,@function
        .size           _Z3admPiS_S_,(.L_x_3 - _Z3admPiS_S_)
        .other          _Z3admPiS_S_,@"STO_CUDA_ENTRY STV_DEFAULT"
_Z3admPiS_S_:
.text._Z3admPiS_S_:
[----:B------:R-:W-:Y:S01]  /*0000*/  LDC R1, c[0x0][0x37c] ;  /* 0x0000df00ff017b82 */ /* 0x000fe20000000800 */
[----:B------:R-:W0:Y:S07]  /*0010*/  S2R R0, SR_CTAID.Y ;  /* 0x0000000000007919 */ /* 0x000e2e0000002600 */
[----:B------:R-:W0:Y:S01]  /*0020*/  S2UR UR6, SR_CTAID.X ;  /* 0x00000000000679c3 */ /* 0x000e220000002500 */
[----:B------:R-:W1:Y:S07]  /*0030*/  LDCU.64 UR4, c[0x0][0x358] ;  /* 0x00006b00ff0477ac */ /* 0x000e6e0008000a00 */
[----:B------:R-:W0:Y:S08]  /*0040*/  LDC R9, c[0x0][0x370] ;  /* 0x0000dc00ff097b82 */ /* 0x000e300000000800 */
[----:B------:R-:W2:Y:S08]  /*0050*/  LDC.64 R2, c[0x0][0x380] ;  /* 0x0000e000ff027b82 */ /* 0x000eb00000000a00 */
[----:B------:R-:W3:Y:S01]  /*0060*/  LDC.64 R4, c[0x0][0x388] ;  /* 0x0000e200ff047b82 */ /* 0x000ee20000000a00 */
[----:B0-----:R-:W-:-:S07]  /*0070*/  IMAD R9, R9, UR6, R0 ;  /* 0x0000000609097c24 */ /* 0x001fce000f8e0200 */
[----:B------:R-:W0:Y:S01]  /*0080*/  LDC.64 R6, c[0x0][0x390] ;  /* 0x0000e400ff067b82 */ /* 0x000e220000000a00 */
[----:B--2---:R-:W-:-:S06]  /*0090*/  IMAD.WIDE R2, R9, 0x4, R2 ;  /* 0x0000000409027825 */ /* 0x004fcc00078e0202 */
[----:B-1----:R-:W2:Y:S01]  /*00a0*/  LDG.E R2, desc[UR4][R2.64] ;  /* 0x0000000402027981 */ /* 0x002ea2000c1e1900 */
[----:B---3--:R-:W-:-:S06]  /*00b0*/  IMAD.WIDE R4, R9, 0x4, R4 ;  /* 0x0000000409047825 */ /* 0x008fcc00078e0204 */
[----:B------:R-:W2:Y:S01]  /*00c0*/  LDG.E R5, desc[UR4][R4.64] ;  /* 0x0000000404057981 */ /* 0x000ea2000c1e1900 */
[----:B0-----:R-:W-:-:S04]  /*00d0*/  IMAD.WIDE R6, R9, 0x4, R6 ;  /* 0x0000000409067825 */ /* 0x001fc800078e0206 */
[----:B--2---:R-:W-:-:S05]  /*00e0*/  IMAD R9, R2, R5, RZ ;  /* 0x0000000502097224 */ /* 0x004fca00078e02ff */
[----:B------:R-:W-:Y:S01]  /*00f0*/  STG.E desc[UR4][R6.64], R9 ;  /* 0x0000000906007986 */ /* 0x000fe2000c101904 */
[----:B------:R-:W-:Y:S05]  /*0100*/  EXIT ;  /* 0x000000000000794d */ /* 0x000fea0003800000 */
.L_x_1:
        /* <DEDUP_REMOVED lines=15> */
.L_x_3:


//--------------------- .nv.shared.reserved.0     --------------------------
	.section	.nv.shared.reserved.0,"aw",@nobits
	.weak		__nv_reservedSMEM_offset_0_alias
	.size		__nv_reservedSMEM_offset_0_alias, 0, 64
	.other		__nv_reservedSMEM_offset_0_alias,@"STO_CUDA_RESERVED_SHARED STV_DEFAULT"
__nv_reservedSMEM_offset_0_alias:
	.zero		0
	.zero		64


//--------------------- .nv.constant0._Z3cmbPiS_S_ --------------------------
	.section	.nv.constant0._Z3cmbPiS_S_,"a",@progbits
	.sectionflags	@""
	.align	4
.nv.constant0._Z3cmbPiS_S_:
	.zero		920


//--------------------- .nv.constant0._Z3admPiS_S_ --------------------------
	.section	.nv.constant0._Z3admPiS_S_,"a",@progbits
	.sectionflags	@""
	.align	4
.nv.constant0._Z3admPiS_S_:
	.zero		920


//--------------------- SYMBOLS --------------------------

	.type		.nv.reservedSmem.offset0,@object
	.size		.nv.reservedSmem.offset0,0x4
